	.headerflags	@"EF_CUDA_TEXMODE_UNIFIED EF_CUDA_64BIT_ADDRESS EF_CUDA_SM75 EF_CUDA_VIRTUAL_SM(EF_CUDA_SM75)"
	.elftype	@"ET_EXEC"


//--------------------- .nv.info                  --------------------------
	.section	.nv.info,"",@"SHT_CUDA_INFO"
	.align	4


	//----- nvinfo : EIATTR_REGCOUNT
	.align		4
        /*0000*/ 	.byte	0x04, 0x2f
        /*0002*/ 	.short	(.L_1 - .L_0)
	.align		4
.L_0:
        /*0004*/ 	.word	index@(memcpyKernelHighBW)
        /*0008*/ 	.word	0x0000000e


	//----- nvinfo : EIATTR_MIN_STACK_SIZE
	.align		4
.L_1:
        /*000c*/ 	.byte	0x04, 0x12
        /*000e*/ 	.short	(.L_3 - .L_2)
	.align		4
.L_2:
        /*0010*/ 	.word	index@(memcpyKernelHighBW)
        /*0014*/ 	.word	0x00000000


	//----- nvinfo : EIATTR_FRAME_SIZE
	.align		4
.L_3:
        /*0018*/ 	.byte	0x04, 0x11
        /*001a*/ 	.short	(.L_5 - .L_4)
	.align		4
.L_4:
        /*001c*/ 	.word	index@(memcpyKernelHighBW)
        /*0020*/ 	.word	0x00000000


	//----- nvinfo : EIATTR_REGCOUNT
	.align		4
.L_5:
        /*0024*/ 	.byte	0x04, 0x2f
        /*0026*/ 	.short	(.L_7 - .L_6)
	.align		4
.L_6:
        /*0028*/ 	.word	index@(memcpyKernelLowLatency)
        /*002c*/ 	.word	0x00000008


	//----- nvinfo : EIATTR_MIN_STACK_SIZE
	.align		4
.L_7:
        /*0030*/ 	.byte	0x04, 0x12
        /*0032*/ 	.short	(.L_9 - .L_8)
	.align		4
.L_8:
        /*0034*/ 	.word	index@(memcpyKernelLowLatency)
        /*0038*/ 	.word	0x00000000


	//----- nvinfo : EIATTR_FRAME_SIZE
	.align		4
.L_9:
        /*003c*/ 	.byte	0x04, 0x11
        /*003e*/ 	.short	(.L_11 - .L_10)
	.align		4
.L_10:
        /*0040*/ 	.word	index@(memcpyKernelLowLatency)
        /*0044*/ 	.word	0x00000000


	//----- nvinfo : EIATTR_REGCOUNT
	.align		4
.L_11:
        /*0048*/ 	.byte	0x04, 0x2f
        /*004a*/ 	.short	(.L_13 - .L_12)
	.align		4
.L_12:
        /*004c*/ 	.word	index@(memcpyKernelTrailing)
        /*0050*/ 	.word	0x00000008


	//----- nvinfo : EIATTR_MIN_STACK_SIZE
	.align		4
.L_13:
        /*0054*/ 	.byte	0x04, 0x12
        /*0056*/ 	.short	(.L_15 - .L_14)
	.align		4
.L_14:
        /*0058*/ 	.word	index@(memcpyKernelTrailing)
        /*005c*/ 	.word	0x00000000


	//----- nvinfo : EIATTR_FRAME_SIZE
	.align		4
.L_15:
        /*0060*/ 	.byte	0x04, 0x11
        /*0062*/ 	.short	(.L_17 - .L_16)
	.align		4
.L_16:
        /*0064*/ 	.word	index@(memcpyKernelTrailing)
        /*0068*/ 	.word	0x00000000


	//----- nvinfo : EIATTR_MIN_STACK_SIZE
	.align		4
.L_17:
        /*006c*/ 	.byte	0x04, 0x12
        /*006e*/ 	.short	(.L_19 - .L_18)
	.align		4
.L_18:
        /*0070*/ 	.word	index@(memcpyKernelTrailing)
        /*0074*/ 	.word	0x00000000


	//----- nvinfo : EIATTR_MIN_STACK_SIZE
	.align		4
.L_19:
        /*0078*/ 	.byte	0x04, 0x12
        /*007a*/ 	.short	(.L_21 - .L_20)
	.align		4
.L_20:
        /*007c*/ 	.word	index@(memcpyKernelLowLatency)
        /*0080*/ 	.word	0x00000000


	//----- nvinfo : EIATTR_MIN_STACK_SIZE
	.align		4
.L_21:
        /*0084*/ 	.byte	0x04, 0x12
        /*0086*/ 	.short	(.L_23 - .L_22)
	.align		4
.L_22:
        /*0088*/ 	.word	index@(memcpyKernelHighBW)
        /*008c*/ 	.word	0x00000000
.L_23:


//--------------------- .nv.info.memcpyKernelTrailing --------------------------
	.section	.nv.info.memcpyKernelTrailing,"",@"SHT_CUDA_INFO"
	.sectionflags	@""
	.align	4


	//----- nvinfo : EIATTR_SW_WAR
	.align		4
        /*0000*/ 	.byte	0x04, 0x36
        /*0002*/ 	.short	(.L_25 - .L_24)
.L_24:
        /*0004*/ 	.word	0x00000001


	//----- nvinfo : EIATTR_CUDA_API_VERSION
	.align		4
.L_25:
        /*0008*/ 	.byte	0x04, 0x37
        /*000a*/ 	.short	(.L_27 - .L_26)
.L_26:
        /*000c*/ 	.word	0x0000007c


	//----- nvinfo : EIATTR_PARAM_CBANK
	.align		4
.L_27:
        /*0010*/ 	.byte	0x04, 0x0a
        /*0012*/ 	.short	(.L_29 - .L_28)
	.align		4
.L_28:
        /*0014*/ 	.word	index@(.nv.constant0.memcpyKernelTrailing)
        /*0018*/ 	.short	0x0160
        /*001a*/ 	.short	0x0018


	//----- nvinfo : EIATTR_CBANK_PARAM_SIZE
	.align		4
.L_29:
        /*001c*/ 	.byte	0x03, 0x19
        /*001e*/ 	.short	0x0018


	//----- nvinfo : EIATTR_KPARAM_INFO
	.align		4
        /*0020*/ 	.byte	0x04, 0x17
        /*0022*/ 	.short	(.L_31 - .L_30)
.L_30:
        /*0024*/ 	.word	0x00000000
        /*0028*/ 	.short	0x0002
        /*002a*/ 	.short	0x0010
        /*002c*/ 	.byte	0x00, 0xf0, 0x21, 0x00


	//----- nvinfo : EIATTR_KPARAM_INFO
	.align		4
.L_31:
        /*0030*/ 	.byte	0x04, 0x17
        /*0032*/ 	.short	(.L_33 - .L_32)
.L_32:
        /*0034*/ 	.word	0x00000000
        /*0038*/ 	.short	0x0001
        /*003a*/ 	.short	0x0008
        /*003c*/ 	.byte	0x00, 0xf0, 0x21, 0x00


	//----- nvinfo : EIATTR_KPARAM_INFO
	.align		4
.L_33:
        /*0040*/ 	.byte	0x04, 0x17
        /*0042*/ 	.short	(.L_35 - .L_34)
.L_34:
        /*0044*/ 	.word	0x00000000
        /*0048*/ 	.short	0x0000
        /*004a*/ 	.short	0x0000
        /*004c*/ 	.byte	0x00, 0xf0, 0x21, 0x00


	//----- nvinfo : EIATTR_MAXREG_COUNT
	.align		4
.L_35:
        /*0050*/ 	.byte	0x03, 0x1b
        /*0052*/ 	.short	0x00ff


	//----- nvinfo : EIATTR_EXIT_INSTR_OFFSETS
	.align		4
        /*0054*/ 	.byte	0x04, 0x1c
        /*0056*/ 	.short	(.L_37 - .L_36)


	//   ....[0]....
.L_36:
        /*0058*/ 	.word	0x00000070


	//   ....[1]....
        /*005c*/ 	.word	0x000000c0
.L_37:


//--------------------- .nv.info.memcpyKernelLowLatency --------------------------
	.section	.nv.info.memcpyKernelLowLatency,"",@"SHT_CUDA_INFO"
	.sectionflags	@""
	.align	4


	//----- nvinfo : EIATTR_SW_WAR
	.align		4
        /*0000*/ 	.byte	0x04, 0x36
        /*0002*/ 	.short	(.L_39 - .L_38)
.L_38:
        /*0004*/ 	.word	0x00000001


	//----- nvinfo : EIATTR_CUDA_API_VERSION
	.align		4
.L_39:
        /*0008*/ 	.byte	0x04, 0x37
        /*000a*/ 	.short	(.L_41 - .L_40)
.L_40:
        /*000c*/ 	.word	0x0000007c


	//----- nvinfo : EIATTR_PARAM_CBANK
	.align		4
.L_41:
        /*0010*/ 	.byte	0x04, 0x0a
        /*0012*/ 	.short	(.L_43 - .L_42)
	.align		4
.L_42:
        /*0014*/ 	.word	index@(.nv.constant0.memcpyKernelLowLatency)
        /*0018*/ 	.short	0x0160
        /*001a*/ 	.short	0x0018


	//----- nvinfo : EIATTR_CBANK_PARAM_SIZE
	.align		4
.L_43:
        /*001c*/ 	.byte	0x03, 0x19
        /*001e*/ 	.short	0x0018


	//----- nvinfo : EIATTR_KPARAM_INFO
	.align		4
        /*0020*/ 	.byte	0x04, 0x17
        /*0022*/ 	.short	(.L_45 - .L_44)
.L_44:
        /*0024*/ 	.word	0x00000000
        /*0028*/ 	.short	0x0002
        /*002a*/ 	.short	0x0010
        /*002c*/ 	.byte	0x00, 0xf0, 0x21, 0x00


	//----- nvinfo : EIATTR_KPARAM_INFO
	.align		4
.L_45:
        /*0030*/ 	.byte	0x04, 0x17
        /*0032*/ 	.short	(.L_47 - .L_46)
.L_46:
        /*0034*/ 	.word	0x00000000
        /*0038*/ 	.short	0x0001
        /*003a*/ 	.short	0x0008
        /*003c*/ 	.byte	0x00, 0xf0, 0x21, 0x00


	//----- nvinfo : EIATTR_KPARAM_INFO
	.align		4
.L_47:
        /*0040*/ 	.byte	0x04, 0x17
        /*0042*/ 	.short	(.L_49 - .L_48)
.L_48:
        /*0044*/ 	.word	0x00000000
        /*0048*/ 	.short	0x0000
        /*004a*/ 	.short	0x0000
        /*004c*/ 	.byte	0x00, 0xf0, 0x21, 0x00


	//----- nvinfo : EIATTR_MAXREG_COUNT
	.align		4
.L_49:
        /*0050*/ 	.byte	0x03, 0x1b
        /*0052*/ 	.short	0x00ff


	//----- nvinfo : EIATTR_EXIT_INSTR_OFFSETS
	.align		4
        /*0054*/ 	.byte	0x04, 0x1c
        /*0056*/ 	.short	(.L_51 - .L_50)


	//   ....[0]....
.L_50:
        /*0058*/ 	.word	0x00000070


	//   ....[1]....
        /*005c*/ 	.word	0x000000e0
.L_51:


//--------------------- .nv.info.memcpyKernelHighBW --------------------------
	.section	.nv.info.memcpyKernelHighBW,"",@"SHT_CUDA_INFO"
	.sectionflags	@""
	.align	4


	//----- nvinfo : EIATTR_SW_WAR
	.align		4
        /*0000*/ 	.byte	0x04, 0x36
        /*0002*/ 	.short	(.L_53 - .L_52)
.L_52:
        /*0004*/ 	.word	0x00000001


	//----- nvinfo : EIATTR_CUDA_API_VERSION
	.align		4
.L_53:
        /*0008*/ 	.byte	0x04, 0x37
        /*000a*/ 	.short	(.L_55 - .L_54)
.L_54:
        /*000c*/ 	.word	0x0000007c


	//----- nvinfo : EIATTR_PARAM_CBANK
	.align		4
.L_55:
        /*0010*/ 	.byte	0x04, 0x0a
        /*0012*/ 	.short	(.L_57 - .L_56)
	.align		4
.L_56:
        /*0014*/ 	.word	index@(.nv.constant0.memcpyKernelHighBW)
        /*0018*/ 	.short	0x0160
        /*001a*/ 	.short	0x0010


	//----- nvinfo : EIATTR_CBANK_PARAM_SIZE
	.align		4
.L_57:
        /*001c*/ 	.byte	0x03, 0x19
        /*001e*/ 	.short	0x0010


	//----- nvinfo : EIATTR_KPARAM_INFO
	.align		4
        /*0020*/ 	.byte	0x04, 0x17
        /*0022*/ 	.short	(.L_59 - .L_58)
.L_58:
        /*0024*/ 	.word	0x00000000
        /*0028*/ 	.short	0x0001
        /*002a*/ 	.short	0x0008
        /*002c*/ 	.byte	0x00, 0xf0, 0x21, 0x00


	//----- nvinfo : EIATTR_KPARAM_INFO
	.align		4
.L_59:
        /*0030*/ 	.byte	0x04, 0x17
        /*0032*/ 	.short	(.L_61 - .L_60)
.L_60:
        /*0034*/ 	.word	0x00000000
        /*0038*/ 	.short	0x0000
        /*003a*/ 	.short	0x0000
        /*003c*/ 	.byte	0x00, 0xf0, 0x21, 0x00


	//----- nvinfo : EIATTR_MAXREG_COUNT
	.align		4
.L_61:
        /*0040*/ 	.byte	0x03, 0x1b
        /*0042*/ 	.short	0x00ff


	//----- nvinfo : EIATTR_EXIT_INSTR_OFFSETS
	.align		4
        /*0044*/ 	.byte	0x04, 0x1c
        /*0046*/ 	.short	(.L_63 - .L_62)


	//   ....[0]....
.L_62:
        /*0048*/ 	.word	0x00000130
.L_63:


//--------------------- .nv.callgraph             --------------------------
	.section	.nv.callgraph,"",@"SHT_CUDA_CALLGRAPH"
	.align	4
	.sectionentsize	8
	.align		4
        /*0000*/ 	.word	0x00000000
	.align		4
        /*0004*/ 	.word	0xffffffff
	.align		4
        /*0008*/ 	.word	0x00000000
	.align		4
        /*000c*/ 	.word	0xfffffffe
	.align		4
        /*0010*/ 	.word	0x00000000
	.align		4
        /*0014*/ 	.word	0xfffffffd
	.align		4
        /*0018*/ 	.word	0x00000000
	.align		4
        /*001c*/ 	.word	0xfffffffc


//--------------------- .nv.rel.action            --------------------------
	.section	.nv.rel.action,"",@"SHT_CUDA_RELOCINFO"
	.align	8
	.sectionentsize	8
        /*0000*/ 	.byte	0x73, 0x00, 0x00, 0x00, 0x00, 0x00, 0x00, 0x00, 0x00, 0x00, 0x00, 0x11, 0x25, 0x00, 0x05, 0x36


//--------------------- .nv.constant0.memcpyKernelTrailing --------------------------
	.section	.nv.constant0.memcpyKernelTrailing,"a",@progbits
	.sectionflags	@""
	.align	4
.nv.constant0.memcpyKernelTrailing:
	.zero		376


//--------------------- .nv.constant0.memcpyKernelLowLatency --------------------------
	.section	.nv.constant0.memcpyKernelLowLatency,"a",@progbits
	.sectionflags	@""
	.align	4
.nv.constant0.memcpyKernelLowLatency:
	.zero		376


//--------------------- .nv.constant0.memcpyKernelHighBW --------------------------
	.section	.nv.constant0.memcpyKernelHighBW,"a",@progbits
	.sectionflags	@""
	.align	4
.nv.constant0.memcpyKernelHighBW:
	.zero		368


//--------------------- .text.memcpyKernelTrailing --------------------------
	.section	.text.memcpyKernelTrailing,"ax",@progbits
	.sectioninfo	@"SHI_REGISTERS=8"
	.align	128
        .global         memcpyKernelTrailing
        .type           memcpyKernelTrailing,@function
        .size           memcpyKernelTrailing,(.L_x_3 - memcpyKernelTrailing)
        .other          memcpyKernelTrailing,@"STO_CUDA_ENTRY STV_DEFAULT"
memcpyKernelTrailing:
.text.memcpyKernelTrailing:
[----:B------:R-:W-:Y:S02]  /*0000*/  IMAD.MOV.U32 R1, RZ, RZ, c[0x0][0x28] ;  /* 0x00000a00ff017624 */ /* 0x000fe400078e00ff */
[----:B------:R-:W0:Y:S01]  /*0010*/  S2R R2, SR_TID.X ;  /* 0x0000000000027919 */ /* 0x000e220000002100 */
[----:B------:R-:W-:-:S03]  /*0020*/  MOV R3, RZ ;  /* 0x000000ff00037202 */ /* 0x000fc60000000f00 */
[----:B------:R-:W0:Y:S02]  /*0030*/  S2R R5, SR_CTAID.X ;  /* 0x0000000000057919 */ /* 0x000e240000002500 */
[----:B0-----:R-:W-:-:S05]  /*0040*/  IMAD.WIDE.U32 R2, R5, 0x100, R2 ;  /* 0x0000010005027825 */ /* 0x001fca00078e0002 */
[----:B------:R-:W-:-:S04]  /*0050*/  ISETP.GE.U32.AND P0, PT, R2, c[0x0][0x170], PT ;  /* 0x00005c0002007a0c */ /* 0x000fc80003f06070 */
[----:B------:R-:W-:-:S12]  /*0060*/  ISETP.GE.U32.AND.EX P0, PT, R3, c[0x0][0x174], PT, P0 ;  /* 0x00005d0003007a0c */ /* 0x000fd80003f06100 */
[----:B------:R-:W-:Y:S05]  /*0070*/  @P0 EXIT ;  /* 0x000000000000094d */ /* 0x000fea0003800000 */
[----:B------:R-:W-:Y:S02]  /*0080*/  ULDC.64 UR4, c[0x0][0x168] ;  /* 0x00005a0000047ab9 */ /* 0x000fe40000000a00 */
[----:B------:R-:W2:Y:S01]  /*0090*/  LDG.E.U8.SYS R5, [R2.64+UR4] ;  /* 0x0000000402057981 */ /* 0x000ea2000c1ee100 */
[----:B------:R-:W-:-:S03]  /*00a0*/  ULDC.64 UR4, c[0x0][0x160] ;  /* 0x0000580000047ab9 */ /* 0x000fc60000000a00 */
[----:B--2---:R-:W-:Y:S01]  /*00b0*/  STG.E.U8.SYS [R2.64+UR4], R5 ;  /* 0x0000000502007986 */ /* 0x004fe2000c10e104 */
[----:B------:R-:W-:Y:S05]  /*00c0*/  EXIT ;  /* 0x000000000000794d */ /* 0x000fea0003800000 */
.L_x_0:
[----:B------:R-:W-:-:S00]  /*00d0*/  BRA `(.L_x_0) ;  /* 0xfffffff000007947 */ /* 0x000fc0000383ffff */
[----:B------:R-:W-:-:S00]  /*00e0*/  NOP ;  /* 0x0000000000007918 */ /* 0x000fc00000000000 */
[----:B------:R-:W-:-:S00]  /*00f0*/  NOP ;  /* 0x0000000000007918 */ /* 0x000fc00000000000 */
.L_x_3:


//--------------------- .text.memcpyKernelLowLatency --------------------------
	.section	.text.memcpyKernelLowLatency,"ax",@progbits
	.sectioninfo	@"SHI_REGISTERS=8"
	.align	128
        .global         memcpyKernelLowLatency
        .type           memcpyKernelLowLatency,@function
        .size           memcpyKernelLowLatency,(.L_x_4 - memcpyKernelLowLatency)
        .other          memcpyKernelLowLatency,@"STO_CUDA_ENTRY STV_DEFAULT"
memcpyKernelLowLatency:
.text.memcpyKernelLowLatency:
        /* <DEDUP_REMOVED lines=8> */
[C---:B------:R-:W-:Y:S01]  /*0080*/  SHF.L.U64.HI R3, R2.reuse, 0x2, R3 ;  /* 0x0000000202037819 */ /* 0x040fe20000010203 */
[----:B------:R-:W-:Y:S01]  /*0090*/  IMAD.SHL.U32 R2, R2, 0x4, RZ ;  /* 0x0000000402027824 */ /* 0x000fe200078e00ff */
[----:B------:R-:W-:-:S07]  /*00a0*/  ULDC.64 UR4, c[0x0][0x168] ;  /* 0x00005a0000047ab9 */ /* 0x000fce0000000a00 */
[----:B------:R-:W2:Y:S01]  /*00b0*/  LDG.E.SYS R5, [R2.64+UR4] ;  /* 0x0000000402057981 */ /* 0x000ea2000c1ee900 */
[----:B------:R-:W-:-:S03]  /*00c0*/  ULDC.64 UR4, c[0x0][0x160] ;  /* 0x0000580000047ab9 */ /* 0x000fc60000000a00 */
[----:B--2---:R-:W-:Y:S01]  /*00d0*/  STG.E.SYS [R2.64+UR4], R5 ;  /* 0x0000000502007986 */ /* 0x004fe2000c10e904 */
[----:B------:R-:W-:Y:S05]  /*00e0*/  EXIT ;  /* 0x000000000000794d */ /* 0x000fea0003800000 */
.L_x_1:
[----:B------:R-:W-:-:S00]  /*00f0*/  BRA `(.L_x_1) ;  /* 0xfffffff000007947 */ /* 0x000fc0000383ffff */
.L_x_4:


//--------------------- .text.memcpyKernelHighBW  --------------------------
	.section	.text.memcpyKernelHighBW,"ax",@progbits
	.sectioninfo	@"SHI_REGISTERS=14"
	.align	128
        .global         memcpyKernelHighBW
        .type           memcpyKernelHighBW,@function
        .size           memcpyKernelHighBW,(.L_x_5 - memcpyKernelHighBW)
        .other          memcpyKernelHighBW,@"STO_CUDA_ENTRY STV_DEFAULT"
memcpyKernelHighBW:
.text.memcpyKernelHighBW:
[----:B------:R-:W-:Y:S02]  /*0000*/  MOV R1, c[0x0][0x28] ;  /* 0x00000a0000017a02 */ /* 0x000fe40000000f00 */
[----:B------:R-:W0:Y:S01]  /*0010*/  S2R R5, SR_CTAID.Y ;  /* 0x0000000000057919 */ /* 0x000e220000002600 */
[----:B------:R-:W-:Y:S01]  /*0020*/  MOV R3, RZ ;  /* 0x000000ff00037202 */ /* 0x000fe20000000f00 */
[----:B------:R-:W-:Y:S02]  /*0030*/  ULDC.64 UR4, c[0x0][0x168] ;  /* 0x00005a0000047ab9 */ /* 0x000fe40000000a00 */
[----:B------:R-:W0:Y:S04]  /*0040*/  S2R R0, SR_CTAID.X ;  /* 0x0000000000007919 */ /* 0x000e280000002500 */
[----:B------:R-:W1:Y:S01]  /*0050*/  S2R R2, SR_TID.X ;  /* 0x0000000000027919 */ /* 0x000e620000002100 */
[----:B0-----:R-:W-:-:S04]  /*0060*/  IMAD R5, R5, c[0x0][0xc], R0 ;  /* 0x0000030005057a24 */ /* 0x001fc800078e0200 */
[----:B-1----:R-:W-:-:S05]  /*0070*/  IMAD.WIDE.U32 R2, R5, 0x400, R2 ;  /* 0x0000040005027825 */ /* 0x002fca00078e0002 */
[C---:B------:R-:W-:Y:S02]  /*0080*/  SHF.L.U64.HI R3, R2.reuse, 0x2, R3 ;  /* 0x0000000202037819 */ /* 0x040fe40000010203 */
[----:B------:R-:W-:-:S08]  /*0090*/  SHF.L.U32 R2, R2, 0x2, RZ ;  /* 0x0000000202027819 */ /* 0x000fd000000006ff */
[----:B------:R-:W2:Y:S01]  /*00a0*/  LDG.E.SYS R5, [R2.64+UR4] ;  /* 0x0000000402057981 */ /* 0x000ea2000c1ee900 */
[----:B------:R-:W-:-:S03]  /*00b0*/  ULDC.64 UR6, c[0x0][0x160] ;  /* 0x0000580000067ab9 */ /* 0x000fc60000000a00 */
[----:B--2---:R-:W-:Y:S04]  /*00c0*/  STG.E.SYS [R2.64+UR6], R5 ;  /* 0x0000000502007986 */ /* 0x004fe8000c10e906 */
[----:B------:R-:W2:Y:S04]  /*00d0*/  LDG.E.SYS R7, [R2.64+UR4+0x400] ;  /* 0x0004000402077981 */ /* 0x000ea8000c1ee900 */
[----:B--2---:R-:W-:Y:S04]  /*00e0*/  STG.E.SYS [R2.64+UR6+0x400], R7 ;  /* 0x0004000702007986 */ /* 0x004fe8000c10e906 */
[----:B------:R-:W2:Y:S04]  /*00f0*/  LDG.E.SYS R9, [R2.64+UR4+0x800] ;  /* 0x0008000402097981 */ /* 0x000ea8000c1ee900 */
[----:B--2---:R-:W-:Y:S04]  /*0100*/  STG.E.SYS [R2.64+UR6+0x800], R9 ;  /* 0x0008000902007986 */ /* 0x004fe8000c10e906 */
[----:B------:R-:W2:Y:S04]  /*0110*/  LDG.E.SYS R11, [R2.64+UR4+0xc00] ;  /* 0x000c0004020b7981 */ /* 0x000ea8000c1ee900 */
[----:B--2---:R-:W-:Y:S01]  /*0120*/  STG.E.SYS [R2.64+UR6+0xc00], R11 ;  /* 0x000c000b02007986 */ /* 0x004fe2000c10e906 */
[----:B------:R-:W-:Y:S05]  /*0130*/  EXIT ;  /* 0x000000000000794d */ /* 0x000fea0003800000 */
.L_x_2:
[----:B------:R-:W-:-:S00]  /*0140*/  BRA `(.L_x_2) ;  /* 0xfffffff000007947 */ /* 0x000fc0000383ffff */
[----:B------:R-:W-:-:S00]  /*0150*/  NOP ;  /* 0x0000000000007918 */ /* 0x000fc00000000000 */
[----:B------:R-:W-:-:S00]  /*0160*/  NOP ;  /* 0x0000000000007918 */ /* 0x000fc00000000000 */
[----:B------:R-:W-:-:S00]  /*0170*/  NOP ;  /* 0x0000000000007918 */ /* 0x000fc00000000000 */
.L_x_5:
